//
// Generated by NVIDIA NVVM Compiler
//
// Compiler Build ID: CL-36424714
// Cuda compilation tools, release 13.0, V13.0.88
// Based on NVVM 20.0.0
//

.version 9.0
.target sm_100
.address_size 64

	// .globl	_Z14hello_from_gpuv
.extern .func  (.param .b32 func_retval0) vprintf
(
	.param .b64 vprintf_param_0,
	.param .b64 vprintf_param_1
)
;
.global .align 1 .b8 $str[30] = {72, 101, 108, 108, 111, 32, 102, 114, 111, 109, 32, 71, 80, 85, 44, 32, 116, 104, 114, 101, 97, 100, 105, 100, 91, 37, 100, 93, 10};

.visible .entry _Z14hello_from_gpuv()
{
	.local .align 8 .b8 	__local_depot0[8];
	.reg .b64 	%SP;
	.reg .b64 	%SPL;
	.reg .b32 	%r<4>;
	.reg .b64 	%rd<5>;

	mov.u64 	%SPL, __local_depot0;
	cvta.local.u64 	%SP, %SPL;
	add.u64 	%rd1, %SP, 0;
	add.u64 	%rd2, %SPL, 0;
	mov.u32 	%r1, %tid.x;
	st.local.u32 	[%rd2], %r1;
	mov.u64 	%rd3, $str;
	cvta.global.u64 	%rd4, %rd3;
	{ // callseq 0, 0
	.param .b64 param0;
	st.param.b64 	[param0], %rd4;
	.param .b64 param1;
	st.param.b64 	[param1], %rd1;
	.param .b32 retval0;
	call.uni (retval0), 
	vprintf, 
	(
	param0, 
	param1
	);
	ld.param.b32 	%r2, [retval0];
	} // callseq 0
	ret;

}


// ===== COMPILED SASS (sm_100) =====

	.target	sm_100

	.elftype	@"ET_EXEC"


//--------------------- .note.nv.tkinfo           --------------------------
	.section	.note.nv.tkinfo,"",@"SHT_NOTE"
	.sectionflags	@"SHF_NOTE_NV_TKINFO"
	.tkinfo
        /*0018*/ 	.word	0x00000002
        /*0030*/ 	.string	""
        /*0030*/ 	.string	"ptxas"
        /*0030*/ 	.string	"Cuda compilation tools, release 13.0, V13.0.88"
        /*0030*/ 	.string	"Build cuda_13.0.r13.0/compiler.36424714_0"
        /*0030*/ 	.string	"-arch sm_100 -m 64 "



//--------------------- .note.nv.cuinfo           --------------------------
	.section	.note.nv.cuinfo,"",@"SHT_NOTE"
	.sectionflags	@"SHF_NOTE_NV_CUINFO"
        /*0018*/ 	.short	0x0002
        /*001a*/ 	.short	0x0064
        /*001c*/ 	.short	0x0082
	.zero		2


//--------------------- .nv.info                  --------------------------
	.section	.nv.info,"",@"SHT_CUDA_INFO"
	.align	4


	//----- nvinfo : EIATTR_REGCOUNT
	.align		4
        /*0000*/ 	.byte	0x04, 0x2f
        /*0002*/ 	.short	(.L_2 - .L_1)
	.align		4
.L_1:
        /*0004*/ 	.word	index@(_Z14hello_from_gpuv)
        /*0008*/ 	.word	0x00000018


	//----- nvinfo : EIATTR_FRAME_SIZE
	.align		4
.L_2:
        /*000c*/ 	.byte	0x04, 0x11
        /*000e*/ 	.short	(.L_4 - .L_3)
	.align		4
.L_3:
        /*0010*/ 	.word	index@(_Z14hello_from_gpuv)
        /*0014*/ 	.word	0x00000008


	//----- nvinfo : EIATTR_MIN_STACK_SIZE
	.align		4
.L_4:
        /*0018*/ 	.byte	0x04, 0x12
        /*001a*/ 	.short	(.L_6 - .L_5)
	.align		4
.L_5:
        /*001c*/ 	.word	index@(_Z14hello_from_gpuv)
        /*0020*/ 	.word	0x00000008
.L_6:


//--------------------- .nv.compat                --------------------------
	.section	.nv.compat,"",@"SHT_CUDA_COMPAT_INFO"
	.align	4
        /*0000*/ 	.byte	0x02, 0x09, 0x00, 0x00, 0x02, 0x02, 0x01, 0x00, 0x02, 0x05, 0x05, 0x00, 0x03, 0x07, 0x01, 0x01
        /*0010*/ 	.byte	0x02, 0x03, 0x00, 0x00, 0x02, 0x06, 0x01, 0x00, 0x04, 0x0b, 0x08, 0x00, 0x09, 0x00, 0x00, 0x00
        /*0020*/ 	.byte	0x00, 0x00, 0x00, 0x00


//--------------------- .nv.info._Z14hello_from_gpuv --------------------------
	.section	.nv.info._Z14hello_from_gpuv,"",@"SHT_CUDA_INFO"
	.sectionflags	@""
	.align	4


	//----- nvinfo : EIATTR_CUDA_API_VERSION
	.align		4
        /*0000*/ 	.byte	0x04, 0x37
        /*0002*/ 	.short	(.L_8 - .L_7)
.L_7:
        /*0004*/ 	.word	0x00000082


	//----- nvinfo : EIATTR_SPARSE_MMA_MASK
	.align		4
.L_8:
        /*0008*/ 	.byte	0x03, 0x50
        /*000a*/ 	.short	0x0000


	//----- nvinfo : EIATTR_MAXREG_COUNT
	.align		4
        /*000c*/ 	.byte	0x03, 0x1b
        /*000e*/ 	.short	0x00ff


	//----- nvinfo : EIATTR_EXTERNS
	.align		4
        /*0010*/ 	.byte	0x04, 0x0f
        /*0012*/ 	.short	(.L_10 - .L_9)


	//   ....[0]....
	.align		4
.L_9:
        /*0014*/ 	.word	index@(vprintf)


	//----- nvinfo : EIATTR_MERCURY_ISA_VERSION
	.align		4
.L_10:
        /*0018*/ 	.byte	0x03, 0x5f
        /*001a*/ 	.short	0x0101


	//----- nvinfo : EIATTR_VRC_CTA_INIT_COUNT
	.align		4
        /*001c*/ 	.byte	0x02, 0x4a
	.zero		1
	.zero		1


	//----- nvinfo : EIATTR_SYSCALL_OFFSETS
	.align		4
        /*0020*/ 	.byte	0x04, 0x46
        /*0022*/ 	.short	(.L_12 - .L_11)


	//   ....[0]....
.L_11:
        /*0024*/ 	.word	0x000000e0


	//----- nvinfo : EIATTR_EXIT_INSTR_OFFSETS
	.align		4
.L_12:
        /*0028*/ 	.byte	0x04, 0x1c
        /*002a*/ 	.short	(.L_14 - .L_13)


	//   ....[0]....
.L_13:
        /*002c*/ 	.word	0x000000f0


	//----- nvinfo : EIATTR_SW_WAR
	.align		4
.L_14:
        /*0030*/ 	.byte	0x04, 0x36
        /*0032*/ 	.short	(.L_16 - .L_15)
.L_15:
        /*0034*/ 	.word	0x00000008
.L_16:


//--------------------- .nv.callgraph             --------------------------
	.section	.nv.callgraph,"",@"SHT_CUDA_CALLGRAPH"
	.align	4
	.sectionentsize	8
	.align		4
        /*0000*/ 	.word	0x00000000
	.align		4
        /*0004*/ 	.word	0xffffffff
	.align		4
        /*0008*/ 	.word	index@(_Z14hello_from_gpuv)
	.align		4
        /*000c*/ 	.word	index@(vprintf)
	.align		4
        /*0010*/ 	.word	0x00000000
	.align		4
        /*0014*/ 	.word	0xfffffffe
	.align		4
        /*0018*/ 	.word	0x00000000
	.align		4
        /*001c*/ 	.word	0xfffffffd
	.align		4
        /*0020*/ 	.word	0x00000000
	.align		4
        /*0024*/ 	.word	0xfffffffc


//--------------------- .nv.constant4             --------------------------
	.section	.nv.constant4,"a",@progbits
	.align	8
	.align		8
.nv.constant4:
        /*0000*/ 	.dword	vprintf
	.align		8
        /*0008*/ 	.dword	$str


//--------------------- .text._Z14hello_from_gpuv --------------------------
	.section	.text._Z14hello_from_gpuv,"ax",@progbits
	.align	128
        .global         _Z14hello_from_gpuv
        .type           _Z14hello_from_gpuv,@function
        .size           _Z14hello_from_gpuv,(.L_x_2 - _Z14hello_from_gpuv)
        .other          _Z14hello_from_gpuv,@"STO_CUDA_ENTRY STV_DEFAULT"
_Z14hello_from_gpuv:
.text._Z14hello_from_gpuv:
[----:B------:R-:W0:Y:S01]  /*0000*/  LDC R1, c[0x0][0x37c] ;  /* 0x0000df00ff017b82 */ /* 0x000e220000000800 */
[----:B------:R-:W1:Y:S01]  /*0010*/  S2R R8, SR_TID.X ;  /* 0x0000000000087919 */ /* 0x000e620000002100 */
[----:B0-----:R-:W-:Y:S01]  /*0020*/  VIADD R1, R1, 0xfffffff8 ;  /* 0xfffffff801017836 */ /* 0x001fe20000000000 */
[----:B------:R-:W-:Y:S01]  /*0030*/  MOV R0, 0x0 ;  /* 0x0000000000007802 */ /* 0x000fe20000000f00 */
[----:B------:R-:W0:Y:S04]  /*0040*/  LDCU UR4, c[0x0][0x2f8] ;  /* 0x00005f00ff0477ac */ /* 0x000e280008000800 */
[----:B------:R2:W3:Y:S01]  /*0050*/  LDC.64 R2, c[0x4][R0] ;  /* 0x0100000000027b82 */ /* 0x0004e20000000a00 */
[----:B------:R-:W4:Y:S01]  /*0060*/  LDCU.64 UR6, c[0x4][0x8] ;  /* 0x01000100ff0677ac */ /* 0x000f220008000a00 */
[----:B------:R-:W5:Y:S01]  /*0070*/  LDCU UR5, c[0x0][0x2fc] ;  /* 0x00005f80ff0577ac */ /* 0x000f620008000800 */
[----:B0-----:R-:W-:Y:S01]  /*0080*/  IADD3 R6, P0, PT, R1, UR4, RZ ;  /* 0x0000000401067c10 */ /* 0x001fe2000ff1e0ff */
[----:B----4-:R-:W-:Y:S01]  /*0090*/  IMAD.U32 R4, RZ, RZ, UR6 ;  /* 0x00000006ff047e24 */ /* 0x010fe2000f8e00ff */
[----:B------:R-:W-:-:S03]  /*00a0*/  MOV R5, UR7 ;  /* 0x0000000700057c02 */ /* 0x000fc60008000f00 */
[----:B-----5:R-:W-:Y:S01]  /*00b0*/  IMAD.X R7, RZ, RZ, UR5, P0 ;  /* 0x00000005ff077e24 */ /* 0x020fe200080e06ff */
[----:B-1----:R2:W-:Y:S07]  /*00c0*/  STL [R1], R8 ;  /* 0x0000000801007387 */ /* 0x0025ee0000100800 */
[----:B------:R-:W-:-:S07]  /*00d0*/  LEPC R20, `(.L_x_0) ;  /* 0x000000001014794e */ /* 0x000fce0000000000 */
[----:B--23--:R-:W-:Y:S05]  /*00e0*/  CALL.ABS.NOINC R2 ;  /* 0x0000000002007343 */ /* 0x00cfea0003c00000 */
.L_x_0:
[----:B------:R-:W-:Y:S05]  /*00f0*/  EXIT ;  /* 0x000000000000794d */ /* 0x000fea0003800000 */
.L_x_1:
[----:B------:R-:W-:-:S00]  /*0100*/  BRA `(.L_x_1) ;  /* 0xfffffffc00fc7947 */ /* 0x000fc0000383ffff */
[----:B------:R-:W-:-:S00]  /*0110*/  NOP ;  /* 0x0000000000007918 */ /* 0x000fc00000000000 */
        /* <DEDUP_REMOVED lines=14> */
.L_x_2:


//--------------------- .nv.global.init           --------------------------
	.section	.nv.global.init,"aw",@progbits
.nv.global.init:
	.type		$str,@object
	.size		$str,(.L_0 - $str)
$str:
        /*0000*/ 	.byte	0x48, 0x65, 0x6c, 0x6c, 0x6f, 0x20, 0x66, 0x72, 0x6f, 0x6d, 0x20, 0x47, 0x50, 0x55, 0x2c, 0x20
        /*0010*/ 	.byte	0x74, 0x68, 0x72, 0x65, 0x61, 0x64, 0x69, 0x64, 0x5b, 0x25, 0x64, 0x5d, 0x0a, 0x00
.L_0:


//--------------------- .nv.shared.reserved.0     --------------------------
	.section	.nv.shared.reserved.0,"aw",@nobits
	.weak		__nv_reservedSMEM_offset_0_alias
	.size		__nv_reservedSMEM_offset_0_alias, 0, 64
	.other		__nv_reservedSMEM_offset_0_alias,@"STO_CUDA_RESERVED_SHARED STV_DEFAULT"
__nv_reservedSMEM_offset_0_alias:
	.zero		0
	.zero		64


//--------------------- .nv.constant0._Z14hello_from_gpuv --------------------------
	.section	.nv.constant0._Z14hello_from_gpuv,"a",@progbits
	.sectionflags	@""
	.align	4
.nv.constant0._Z14hello_from_gpuv:
	.zero		896


//--------------------- SYMBOLS --------------------------

	.type		.nv.reservedSmem.offset0,@object
	.size		.nv.reservedSmem.offset0,0x4
	.type		vprintf,@function
